//
// Generated by NVIDIA NVVM Compiler
//
// Compiler Build ID: CL-36424714
// Cuda compilation tools, release 13.0, V13.0.88
// Based on NVVM 20.0.0
//

.version 9.0
.target sm_100
.address_size 64

	// .globl	_Z6whoamiv
.extern .func  (.param .b32 func_retval0) vprintf
(
	.param .b64 vprintf_param_0,
	.param .b64 vprintf_param_1
)
;
.global .align 1 .b8 $str[55] = {37, 48, 52, 100, 32, 124, 32, 66, 108, 111, 99, 107, 32, 40, 37, 100, 44, 32, 37, 100, 44, 32, 37, 100, 41, 32, 124, 32, 84, 104, 114, 101, 97, 100, 32, 40, 37, 100, 44, 32, 37, 100, 44, 32, 37, 100, 41, 32, 61, 32, 37, 51, 100, 10};

.visible .entry _Z6whoamiv()
{
	.local .align 16 .b8 	__local_depot0[32];
	.reg .b64 	%SP;
	.reg .b64 	%SPL;
	.reg .b32 	%r<21>;
	.reg .b64 	%rd<5>;

	mov.u64 	%SPL, __local_depot0;
	cvta.local.u64 	%SP, %SPL;
	add.u64 	%rd1, %SP, 0;
	add.u64 	%rd2, %SPL, 0;
	mov.u32 	%r1, %ctaid.x;
	mov.u32 	%r2, %ctaid.y;
	mov.u32 	%r3, %nctaid.x;
	mov.u32 	%r4, %ctaid.z;
	mov.u32 	%r5, %nctaid.y;
	mad.lo.s32 	%r6, %r5, %r4, %r2;
	mad.lo.s32 	%r7, %r6, %r3, %r1;
	mov.u32 	%r8, %ntid.x;
	mov.u32 	%r9, %ntid.y;
	mov.u32 	%r10, %ntid.z;
	mul.lo.s32 	%r11, %r9, %r8;
	mul.lo.s32 	%r12, %r11, %r10;
	mov.u32 	%r13, %tid.x;
	mov.u32 	%r14, %tid.y;
	mov.u32 	%r15, %tid.z;
	mad.lo.s32 	%r16, %r9, %r15, %r14;
	mad.lo.s32 	%r17, %r16, %r8, %r13;
	mad.lo.s32 	%r18, %r12, %r7, %r17;
	st.local.v4.u32 	[%rd2], {%r18, %r1, %r2, %r4};
	st.local.v4.u32 	[%rd2+16], {%r13, %r14, %r15, %r17};
	mov.u64 	%rd3, $str;
	cvta.global.u64 	%rd4, %rd3;
	{ // callseq 0, 0
	.param .b64 param0;
	st.param.b64 	[param0], %rd4;
	.param .b64 param1;
	st.param.b64 	[param1], %rd1;
	.param .b32 retval0;
	call.uni (retval0), 
	vprintf, 
	(
	param0, 
	param1
	);
	ld.param.b32 	%r19, [retval0];
	} // callseq 0
	ret;

}


// ===== COMPILED SASS (sm_100) =====

	.target	sm_100

	.elftype	@"ET_EXEC"


//--------------------- .note.nv.tkinfo           --------------------------
	.section	.note.nv.tkinfo,"",@"SHT_NOTE"
	.sectionflags	@"SHF_NOTE_NV_TKINFO"
	.tkinfo
        /*0018*/ 	.word	0x00000002
        /*0030*/ 	.string	""
        /*0030*/ 	.string	"ptxas"
        /*0030*/ 	.string	"Cuda compilation tools, release 13.0, V13.0.88"
        /*0030*/ 	.string	"Build cuda_13.0.r13.0/compiler.36424714_0"
        /*0030*/ 	.string	"-arch sm_100 -m 64 "



//--------------------- .note.nv.cuinfo           --------------------------
	.section	.note.nv.cuinfo,"",@"SHT_NOTE"
	.sectionflags	@"SHF_NOTE_NV_CUINFO"
        /*0018*/ 	.short	0x0002
        /*001a*/ 	.short	0x0064
        /*001c*/ 	.short	0x0082
	.zero		2


//--------------------- .nv.info                  --------------------------
	.section	.nv.info,"",@"SHT_CUDA_INFO"
	.align	4


	//----- nvinfo : EIATTR_REGCOUNT
	.align		4
        /*0000*/ 	.byte	0x04, 0x2f
        /*0002*/ 	.short	(.L_2 - .L_1)
	.align		4
.L_1:
        /*0004*/ 	.word	index@(_Z6whoamiv)
        /*0008*/ 	.word	0x00000018


	//----- nvinfo : EIATTR_FRAME_SIZE
	.align		4
.L_2:
        /*000c*/ 	.byte	0x04, 0x11
        /*000e*/ 	.short	(.L_4 - .L_3)
	.align		4
.L_3:
        /*0010*/ 	.word	index@(_Z6whoamiv)
        /*0014*/ 	.word	0x00000020


	//----- nvinfo : EIATTR_MIN_STACK_SIZE
	.align		4
.L_4:
        /*0018*/ 	.byte	0x04, 0x12
        /*001a*/ 	.short	(.L_6 - .L_5)
	.align		4
.L_5:
        /*001c*/ 	.word	index@(_Z6whoamiv)
        /*0020*/ 	.word	0x00000020
.L_6:


//--------------------- .nv.compat                --------------------------
	.section	.nv.compat,"",@"SHT_CUDA_COMPAT_INFO"
	.align	4
        /*0000*/ 	.byte	0x02, 0x09, 0x00, 0x00, 0x02, 0x02, 0x01, 0x00, 0x02, 0x05, 0x05, 0x00, 0x03, 0x07, 0x01, 0x01
        /*0010*/ 	.byte	0x02, 0x03, 0x00, 0x00, 0x02, 0x06, 0x01, 0x00, 0x04, 0x0b, 0x08, 0x00, 0x09, 0x00, 0x00, 0x00
        /*0020*/ 	.byte	0x00, 0x00, 0x00, 0x00


//--------------------- .nv.info._Z6whoamiv       --------------------------
	.section	.nv.info._Z6whoamiv,"",@"SHT_CUDA_INFO"
	.sectionflags	@""
	.align	4


	//----- nvinfo : EIATTR_CUDA_API_VERSION
	.align		4
        /*0000*/ 	.byte	0x04, 0x37
        /*0002*/ 	.short	(.L_8 - .L_7)
.L_7:
        /*0004*/ 	.word	0x00000082


	//----- nvinfo : EIATTR_SPARSE_MMA_MASK
	.align		4
.L_8:
        /*0008*/ 	.byte	0x03, 0x50
        /*000a*/ 	.short	0x0000


	//----- nvinfo : EIATTR_MAXREG_COUNT
	.align		4
        /*000c*/ 	.byte	0x03, 0x1b
        /*000e*/ 	.short	0x00ff


	//----- nvinfo : EIATTR_EXTERNS
	.align		4
        /*0010*/ 	.byte	0x04, 0x0f
        /*0012*/ 	.short	(.L_10 - .L_9)


	//   ....[0]....
	.align		4
.L_9:
        /*0014*/ 	.word	index@(vprintf)


	//----- nvinfo : EIATTR_MERCURY_ISA_VERSION
	.align		4
.L_10:
        /*0018*/ 	.byte	0x03, 0x5f
        /*001a*/ 	.short	0x0101


	//----- nvinfo : EIATTR_VRC_CTA_INIT_COUNT
	.align		4
        /*001c*/ 	.byte	0x02, 0x4a
	.zero		1
	.zero		1


	//----- nvinfo : EIATTR_SYSCALL_OFFSETS
	.align		4
        /*0020*/ 	.byte	0x04, 0x46
        /*0022*/ 	.short	(.L_12 - .L_11)


	//   ....[0]....
.L_11:
        /*0024*/ 	.word	0x00000200


	//----- nvinfo : EIATTR_EXIT_INSTR_OFFSETS
	.align		4
.L_12:
        /*0028*/ 	.byte	0x04, 0x1c
        /*002a*/ 	.short	(.L_14 - .L_13)


	//   ....[0]....
.L_13:
        /*002c*/ 	.word	0x00000210


	//----- nvinfo : EIATTR_SW_WAR
	.align		4
.L_14:
        /*0030*/ 	.byte	0x04, 0x36
        /*0032*/ 	.short	(.L_16 - .L_15)
.L_15:
        /*0034*/ 	.word	0x00000008
.L_16:


//--------------------- .nv.callgraph             --------------------------
	.section	.nv.callgraph,"",@"SHT_CUDA_CALLGRAPH"
	.align	4
	.sectionentsize	8
	.align		4
        /*0000*/ 	.word	0x00000000
	.align		4
        /*0004*/ 	.word	0xffffffff
	.align		4
        /*0008*/ 	.word	index@(_Z6whoamiv)
	.align		4
        /*000c*/ 	.word	index@(vprintf)
	.align		4
        /*0010*/ 	.word	0x00000000
	.align		4
        /*0014*/ 	.word	0xfffffffe
	.align		4
        /*0018*/ 	.word	0x00000000
	.align		4
        /*001c*/ 	.word	0xfffffffd
	.align		4
        /*0020*/ 	.word	0x00000000
	.align		4
        /*0024*/ 	.word	0xfffffffc


//--------------------- .nv.constant4             --------------------------
	.section	.nv.constant4,"a",@progbits
	.align	8
	.align		8
.nv.constant4:
        /*0000*/ 	.dword	vprintf
	.align		8
        /*0008*/ 	.dword	$str


//--------------------- .text._Z6whoamiv          --------------------------
	.section	.text._Z6whoamiv,"ax",@progbits
	.align	128
        .global         _Z6whoamiv
        .type           _Z6whoamiv,@function
        .size           _Z6whoamiv,(.L_x_2 - _Z6whoamiv)
        .other          _Z6whoamiv,@"STO_CUDA_ENTRY STV_DEFAULT"
_Z6whoamiv:
.text._Z6whoamiv:
[----:B------:R-:W0:Y:S01]  /*0000*/  LDC R1, c[0x0][0x37c] ;  /* 0x0000df00ff017b82 */ /* 0x000e220000000800 */
[----:B------:R-:W1:Y:S01]  /*0010*/  S2R R13, SR_TID.Y ;  /* 0x00000000000d7919 */ /* 0x000e620000002200 */
[----:B------:R-:W2:Y:S01]  /*0020*/  LDCU UR6, c[0x0][0x2fc] ;  /* 0x00005f80ff0677ac */ /* 0x000ea20008000800 */
[----:B0-----:R-:W-:Y:S01]  /*0030*/  IADD3 R1, PT, PT, R1, -0x20, RZ ;  /* 0xffffffe001017810 */ /* 0x001fe20007ffe0ff */
[----:B------:R-:W0:Y:S01]  /*0040*/  S2R R10, SR_CTAID.Y ;  /* 0x00000000000a7919 */ /* 0x000e220000002600 */
[----:B------:R-:W3:Y:S01]  /*0050*/  LDCU UR7, c[0x0][0x370] ;  /* 0x00006e00ff0777ac */ /* 0x000ee20008000800 */
[----:B------:R-:W0:Y:S01]  /*0060*/  S2R R11, SR_CTAID.Z ;  /* 0x00000000000b7919 */ /* 0x000e220000002700 */
[----:B------:R-:W0:Y:S01]  /*0070*/  LDCU UR8, c[0x0][0x374] ;  /* 0x00006e80ff0877ac */ /* 0x000e220008000800 */
[----:B------:R-:W1:Y:S01]  /*0080*/  S2R R14, SR_TID.Z ;  /* 0x00000000000e7919 */ /* 0x000e620000002300 */
[----:B------:R-:W4:Y:S01]  /*0090*/  LDCU UR9, c[0x0][0x360] ;  /* 0x00006c00ff0977ac */ /* 0x000f220008000800 */
[----:B------:R-:W3:Y:S01]  /*00a0*/  S2R R9, SR_CTAID.X ;  /* 0x0000000000097919 */ /* 0x000ee20000002500 */
[----:B------:R-:W4:Y:S01]  /*00b0*/  LDCU UR10, c[0x0][0x364] ;  /* 0x00006c80ff0a77ac */ /* 0x000f220008000800 */
[----:B------:R-:W5:Y:S01]  /*00c0*/  S2R R12, SR_TID.X ;  /* 0x00000000000c7919 */ /* 0x000f620000002100 */
[----:B------:R-:W2:Y:S01]  /*00d0*/  LDCU UR5, c[0x0][0x368] ;  /* 0x00006d00ff0577ac */ /* 0x000ea20008000800 */
[----:B----4-:R-:W-:-:S04]  /*00e0*/  UIMAD UR4, UR9, UR10, URZ ;  /* 0x0000000a090472a4 */ /* 0x010fc8000f8e02ff */
[----:B--2---:R-:W-:Y:S01]  /*00f0*/  UIMAD UR4, UR4, UR5, URZ ;  /* 0x00000005040472a4 */ /* 0x004fe2000f8e02ff */
[----:B0-----:R-:W-:Y:S01]  /*0100*/  IMAD R0, R11, UR8, R10 ;  /* 0x000000080b007c24 */ /* 0x001fe2000f8e020a */
[----:B------:R-:W0:Y:S01]  /*0110*/  LDCU UR5, c[0x0][0x2f8] ;  /* 0x00005f00ff0577ac */ /* 0x000e220008000800 */
[----:B-1----:R-:W-:Y:S02]  /*0120*/  IMAD R15, R14, UR10, R13 ;  /* 0x0000000a0e0f7c24 */ /* 0x002fe4000f8e020d */
[----:B---3--:R-:W-:Y:S02]  /*0130*/  IMAD R0, R0, UR7, R9 ;  /* 0x0000000700007c24 */ /* 0x008fe4000f8e0209 */
[----:B-----5:R-:W-:Y:S01]  /*0140*/  IMAD R15, R15, UR9, R12 ;  /* 0x000000090f0f7c24 */ /* 0x020fe2000f8e020c */
[----:B------:R-:W1:Y:S03]  /*0150*/  LDCU.64 UR8, c[0x4][0x8] ;  /* 0x01000100ff0877ac */ /* 0x000e660008000a00 */
[----:B------:R-:W-:Y:S01]  /*0160*/  IMAD R8, R0, UR4, R15 ;  /* 0x0000000400087c24 */ /* 0x000fe2000f8e020f */
[----:B------:R-:W-:Y:S01]  /*0170*/  MOV R0, 0x0 ;  /* 0x0000000000007802 */ /* 0x000fe20000000f00 */
[----:B------:R2:W-:Y:S01]  /*0180*/  STL.128 [R1+0x10], R12 ;  /* 0x0000100c01007387 */ /* 0x0005e20000100c00 */
[----:B0-----:R-:W-:-:S02]  /*0190*/  IADD3 R6, P0, PT, R1, UR5, RZ ;  /* 0x0000000501067c10 */ /* 0x001fc4000ff1e0ff */
[----:B------:R2:W0:Y:S01]  /*01a0*/  LDC.64 R2, c[0x4][R0] ;  /* 0x0100000000027b82 */ /* 0x0004220000000a00 */
[----:B------:R2:W-:Y:S01]  /*01b0*/  STL.128 [R1], R8 ;  /* 0x0000000801007387 */ /* 0x0005e20000100c00 */
[----:B------:R-:W-:Y:S02]  /*01c0*/  IADD3.X R7, PT, PT, RZ, UR6, RZ, P0, !PT ;  /* 0x00000006ff077c10 */ /* 0x000fe400087fe4ff */
[----:B-1----:R-:W-:Y:S02]  /*01d0*/  MOV R4, UR8 ;  /* 0x0000000800047c02 */ /* 0x002fe40008000f00 */
[----:B------:R-:W-:-:S07]  /*01e0*/  MOV R5, UR9 ;  /* 0x0000000900057c02 */ /* 0x000fce0008000f00 */
[----:B------:R-:W-:-:S07]  /*01f0*/  LEPC R20, `(.L_x_0) ;  /* 0x000000001014794e */ /* 0x000fce0000000000 */
[----:B0-2---:R-:W-:Y:S05]  /*0200*/  CALL.ABS.NOINC R2 ;  /* 0x0000000002007343 */ /* 0x005fea0003c00000 */
.L_x_0:
[----:B------:R-:W-:Y:S05]  /*0210*/  EXIT ;  /* 0x000000000000794d */ /* 0x000fea0003800000 */
.L_x_1:
[----:B------:R-:W-:-:S00]  /*0220*/  BRA `(.L_x_1) ;  /* 0xfffffffc00fc7947 */ /* 0x000fc0000383ffff */
[----:B------:R-:W-:-:S00]  /*0230*/  NOP ;  /* 0x0000000000007918 */ /* 0x000fc00000000000 */
        /* <DEDUP_REMOVED lines=12> */
.L_x_2:


//--------------------- .nv.global.init           --------------------------
	.section	.nv.global.init,"aw",@progbits
.nv.global.init:
	.type		$str,@object
	.size		$str,(.L_0 - $str)
$str:
        /*0000*/ 	.byte	0x25, 0x30, 0x34, 0x64, 0x20, 0x7c, 0x20, 0x42, 0x6c, 0x6f, 0x63, 0x6b, 0x20, 0x28, 0x25, 0x64
        /*0010*/ 	.byte	0x2c, 0x20, 0x25, 0x64, 0x2c, 0x20, 0x25, 0x64, 0x29, 0x20, 0x7c, 0x20, 0x54, 0x68, 0x72, 0x65
        /*0020*/ 	.byte	0x61, 0x64, 0x20, 0x28, 0x25, 0x64, 0x2c, 0x20, 0x25, 0x64, 0x2c, 0x20, 0x25, 0x64, 0x29, 0x20
        /*0030*/ 	.byte	0x3d, 0x20, 0x25, 0x33, 0x64, 0x0a, 0x00
.L_0:


//--------------------- .nv.shared.reserved.0     --------------------------
	.section	.nv.shared.reserved.0,"aw",@nobits
	.weak		__nv_reservedSMEM_offset_0_alias
	.size		__nv_reservedSMEM_offset_0_alias, 0, 64
	.other		__nv_reservedSMEM_offset_0_alias,@"STO_CUDA_RESERVED_SHARED STV_DEFAULT"
__nv_reservedSMEM_offset_0_alias:
	.zero		0
	.zero		64


//--------------------- .nv.constant0._Z6whoamiv  --------------------------
	.section	.nv.constant0._Z6whoamiv,"a",@progbits
	.sectionflags	@""
	.align	4
.nv.constant0._Z6whoamiv:
	.zero		896


//--------------------- SYMBOLS --------------------------

	.type		.nv.reservedSmem.offset0,@object
	.size		.nv.reservedSmem.offset0,0x4
	.type		vprintf,@function
